//
// Generated by NVIDIA NVVM Compiler
//
// Compiler Build ID: CL-36424714
// Cuda compilation tools, release 13.0, V13.0.88
// Based on NVVM 20.0.0
//

.version 9.0
.target sm_100
.address_size 64

	// .globl	_Z29multiplicarMatrizPorVectorGPUPK14ElementoNoNuloiPKiPi

.visible .entry _Z29multiplicarMatrizPorVectorGPUPK14ElementoNoNuloiPKiPi(
	.param .u64 .ptr .align 1 _Z29multiplicarMatrizPorVectorGPUPK14ElementoNoNuloiPKiPi_param_0,
	.param .u32 _Z29multiplicarMatrizPorVectorGPUPK14ElementoNoNuloiPKiPi_param_1,
	.param .u64 .ptr .align 1 _Z29multiplicarMatrizPorVectorGPUPK14ElementoNoNuloiPKiPi_param_2,
	.param .u64 .ptr .align 1 _Z29multiplicarMatrizPorVectorGPUPK14ElementoNoNuloiPKiPi_param_3
)
{
	.reg .pred 	%p<3>;
	.reg .b32 	%r<17>;
	.reg .b64 	%rd<13>;

	ld.param.u64 	%rd4, [_Z29multiplicarMatrizPorVectorGPUPK14ElementoNoNuloiPKiPi_param_0];
	ld.param.u32 	%r6, [_Z29multiplicarMatrizPorVectorGPUPK14ElementoNoNuloiPKiPi_param_1];
	ld.param.u64 	%rd5, [_Z29multiplicarMatrizPorVectorGPUPK14ElementoNoNuloiPKiPi_param_2];
	ld.param.u64 	%rd6, [_Z29multiplicarMatrizPorVectorGPUPK14ElementoNoNuloiPKiPi_param_3];
	mov.u32 	%r7, %ctaid.x;
	mov.u32 	%r1, %ntid.x;
	mov.u32 	%r8, %tid.x;
	mad.lo.s32 	%r16, %r7, %r1, %r8;
	setp.ge.s32 	%p1, %r16, %r6;
	@%p1 bra 	$L__BB0_3;
	mov.u32 	%r9, %nctaid.x;
	mul.lo.s32 	%r3, %r9, %r1;
	cvta.to.global.u64 	%rd1, %rd4;
	cvta.to.global.u64 	%rd2, %rd5;
	cvta.to.global.u64 	%rd3, %rd6;
$L__BB0_2:
	mul.wide.s32 	%rd7, %r16, 12;
	add.s64 	%rd8, %rd1, %rd7;
	ld.global.u32 	%r10, [%rd8];
	mul.wide.s32 	%rd9, %r10, 4;
	add.s64 	%rd10, %rd3, %rd9;
	ld.global.u32 	%r11, [%rd8+8];
	ld.global.u32 	%r12, [%rd8+4];
	mul.wide.s32 	%rd11, %r12, 4;
	add.s64 	%rd12, %rd2, %rd11;
	ld.global.u32 	%r13, [%rd12];
	mul.lo.s32 	%r14, %r13, %r11;
	atom.global.add.u32 	%r15, [%rd10], %r14;
	add.s32 	%r16, %r16, %r3;
	setp.lt.s32 	%p2, %r16, %r6;
	@%p2 bra 	$L__BB0_2;
$L__BB0_3:
	ret;

}


// ===== COMPILED SASS (sm_100) =====

	.target	sm_100

	.elftype	@"ET_EXEC"


//--------------------- .note.nv.tkinfo           --------------------------
	.section	.note.nv.tkinfo,"",@"SHT_NOTE"
	.sectionflags	@"SHF_NOTE_NV_TKINFO"
	.tkinfo
        /*0018*/ 	.word	0x00000002
        /*0030*/ 	.string	""
        /*0030*/ 	.string	"ptxas"
        /*0030*/ 	.string	"Cuda compilation tools, release 13.0, V13.0.88"
        /*0030*/ 	.string	"Build cuda_13.0.r13.0/compiler.36424714_0"
        /*0030*/ 	.string	"-arch sm_100 -m 64 "



//--------------------- .note.nv.cuinfo           --------------------------
	.section	.note.nv.cuinfo,"",@"SHT_NOTE"
	.sectionflags	@"SHF_NOTE_NV_CUINFO"
        /*0018*/ 	.short	0x0002
        /*001a*/ 	.short	0x0064
        /*001c*/ 	.short	0x0082
	.zero		2


//--------------------- .nv.info                  --------------------------
	.section	.nv.info,"",@"SHT_CUDA_INFO"
	.align	4


	//----- nvinfo : EIATTR_REGCOUNT
	.align		4
        /*0000*/ 	.byte	0x04, 0x2f
        /*0002*/ 	.short	(.L_1 - .L_0)
	.align		4
.L_0:
        /*0004*/ 	.word	index@(_Z29multiplicarMatrizPorVectorGPUPK14ElementoNoNuloiPKiPi)
        /*0008*/ 	.word	0x0000000e


	//----- nvinfo : EIATTR_FRAME_SIZE
	.align		4
.L_1:
        /*000c*/ 	.byte	0x04, 0x11
        /*000e*/ 	.short	(.L_3 - .L_2)
	.align		4
.L_2:
        /*0010*/ 	.word	index@(_Z29multiplicarMatrizPorVectorGPUPK14ElementoNoNuloiPKiPi)
        /*0014*/ 	.word	0x00000000


	//----- nvinfo : EIATTR_MIN_STACK_SIZE
	.align		4
.L_3:
        /*0018*/ 	.byte	0x04, 0x12
        /*001a*/ 	.short	(.L_5 - .L_4)
	.align		4
.L_4:
        /*001c*/ 	.word	index@(_Z29multiplicarMatrizPorVectorGPUPK14ElementoNoNuloiPKiPi)
        /*0020*/ 	.word	0x00000000
.L_5:


//--------------------- .nv.compat                --------------------------
	.section	.nv.compat,"",@"SHT_CUDA_COMPAT_INFO"
	.align	4
        /*0000*/ 	.byte	0x02, 0x09, 0x00, 0x00, 0x02, 0x02, 0x01, 0x00, 0x02, 0x05, 0x05, 0x00, 0x03, 0x07, 0x01, 0x01
        /*0010*/ 	.byte	0x02, 0x03, 0x00, 0x00, 0x02, 0x06, 0x01, 0x00, 0x04, 0x0b, 0x08, 0x00, 0x09, 0x00, 0x00, 0x00
        /*0020*/ 	.byte	0x00, 0x00, 0x00, 0x00


//--------------------- .nv.info._Z29multiplicarMatrizPorVectorGPUPK14ElementoNoNuloiPKiPi --------------------------
	.section	.nv.info._Z29multiplicarMatrizPorVectorGPUPK14ElementoNoNuloiPKiPi,"",@"SHT_CUDA_INFO"
	.sectionflags	@""
	.align	4


	//----- nvinfo : EIATTR_CUDA_API_VERSION
	.align		4
        /*0000*/ 	.byte	0x04, 0x37
        /*0002*/ 	.short	(.L_7 - .L_6)
.L_6:
        /*0004*/ 	.word	0x00000082


	//----- nvinfo : EIATTR_KPARAM_INFO
	.align		4
.L_7:
        /*0008*/ 	.byte	0x04, 0x17
        /*000a*/ 	.short	(.L_9 - .L_8)
.L_8:
        /*000c*/ 	.word	0x00000000
        /*0010*/ 	.short	0x0003
        /*0012*/ 	.short	0x0018
        /*0014*/ 	.byte	0x00, 0xf5, 0x21, 0x00


	//----- nvinfo : EIATTR_KPARAM_INFO
	.align		4
.L_9:
        /*0018*/ 	.byte	0x04, 0x17
        /*001a*/ 	.short	(.L_11 - .L_10)
.L_10:
        /*001c*/ 	.word	0x00000000
        /*0020*/ 	.short	0x0002
        /*0022*/ 	.short	0x0010
        /*0024*/ 	.byte	0x00, 0xf5, 0x21, 0x00


	//----- nvinfo : EIATTR_KPARAM_INFO
	.align		4
.L_11:
        /*0028*/ 	.byte	0x04, 0x17
        /*002a*/ 	.short	(.L_13 - .L_12)
.L_12:
        /*002c*/ 	.word	0x00000000
        /*0030*/ 	.short	0x0001
        /*0032*/ 	.short	0x0008
        /*0034*/ 	.byte	0x00, 0xf0, 0x11, 0x00


	//----- nvinfo : EIATTR_KPARAM_INFO
	.align		4
.L_13:
        /*0038*/ 	.byte	0x04, 0x17
        /*003a*/ 	.short	(.L_15 - .L_14)
.L_14:
        /*003c*/ 	.word	0x00000000
        /*0040*/ 	.short	0x0000
        /*0042*/ 	.short	0x0000
        /*0044*/ 	.byte	0x00, 0xf5, 0x21, 0x00


	//----- nvinfo : EIATTR_SPARSE_MMA_MASK
	.align		4
.L_15:
        /*0048*/ 	.byte	0x03, 0x50
        /*004a*/ 	.short	0x0000


	//----- nvinfo : EIATTR_MAXREG_COUNT
	.align		4
        /*004c*/ 	.byte	0x03, 0x1b
        /*004e*/ 	.short	0x00ff


	//----- nvinfo : EIATTR_MERCURY_ISA_VERSION
	.align		4
        /*0050*/ 	.byte	0x03, 0x5f
        /*0052*/ 	.short	0x0101


	//----- nvinfo : EIATTR_VRC_CTA_INIT_COUNT
	.align		4
        /*0054*/ 	.byte	0x02, 0x4a
	.zero		1
	.zero		1


	//----- nvinfo : EIATTR_EXIT_INSTR_OFFSETS
	.align		4
        /*0058*/ 	.byte	0x04, 0x1c
        /*005a*/ 	.short	(.L_17 - .L_16)


	//   ....[0]....
.L_16:
        /*005c*/ 	.word	0x00000070


	//   ....[1]....
        /*0060*/ 	.word	0x000001a0


	//----- nvinfo : EIATTR_CRS_STACK_SIZE
	.align		4
.L_17:
        /*0064*/ 	.byte	0x04, 0x1e
        /*0066*/ 	.short	(.L_19 - .L_18)
.L_18:
        /*0068*/ 	.word	0x00000000


	//----- nvinfo : EIATTR_CBANK_PARAM_SIZE
	.align		4
.L_19:
        /*006c*/ 	.byte	0x03, 0x19
        /*006e*/ 	.short	0x0020


	//----- nvinfo : EIATTR_PARAM_CBANK
	.align		4
        /*0070*/ 	.byte	0x04, 0x0a
        /*0072*/ 	.short	(.L_21 - .L_20)
	.align		4
.L_20:
        /*0074*/ 	.word	index@(.nv.constant0._Z29multiplicarMatrizPorVectorGPUPK14ElementoNoNuloiPKiPi)
        /*0078*/ 	.short	0x0380
        /*007a*/ 	.short	0x0020


	//----- nvinfo : EIATTR_SW_WAR
	.align		4
.L_21:
        /*007c*/ 	.byte	0x04, 0x36
        /*007e*/ 	.short	(.L_23 - .L_22)
.L_22:
        /*0080*/ 	.word	0x00000008
.L_23:


//--------------------- .nv.callgraph             --------------------------
	.section	.nv.callgraph,"",@"SHT_CUDA_CALLGRAPH"
	.align	4
	.sectionentsize	8
	.align		4
        /*0000*/ 	.word	0x00000000
	.align		4
        /*0004*/ 	.word	0xffffffff
	.align		4
        /*0008*/ 	.word	0x00000000
	.align		4
        /*000c*/ 	.word	0xfffffffe
	.align		4
        /*0010*/ 	.word	0x00000000
	.align		4
        /*0014*/ 	.word	0xfffffffd
	.align		4
        /*0018*/ 	.word	0x00000000
	.align		4
        /*001c*/ 	.word	0xfffffffc


//--------------------- .text._Z29multiplicarMatrizPorVectorGPUPK14ElementoNoNuloiPKiPi --------------------------
	.section	.text._Z29multiplicarMatrizPorVectorGPUPK14ElementoNoNuloiPKiPi,"ax",@progbits
	.align	128
        .global         _Z29multiplicarMatrizPorVectorGPUPK14ElementoNoNuloiPKiPi
        .type           _Z29multiplicarMatrizPorVectorGPUPK14ElementoNoNuloiPKiPi,@function
        .size           _Z29multiplicarMatrizPorVectorGPUPK14ElementoNoNuloiPKiPi,(.L_x_2 - _Z29multiplicarMatrizPorVectorGPUPK14ElementoNoNuloiPKiPi)
        .other          _Z29multiplicarMatrizPorVectorGPUPK14ElementoNoNuloiPKiPi,@"STO_CUDA_ENTRY STV_DEFAULT"
_Z29multiplicarMatrizPorVectorGPUPK14ElementoNoNuloiPKiPi:
.text._Z29multiplicarMatrizPorVectorGPUPK14ElementoNoNuloiPKiPi:
[----:B------:R-:W-:Y:S01]  /*0000*/  LDC R1, c[0x0][0x37c] ;  /* 0x0000df00ff017b82 */ /* 0x000fe20000000800 */
[----:B------:R-:W0:Y:S07]  /*0010*/  S2R R0, SR_TID.X ;  /* 0x0000000000007919 */ /* 0x000e2e0000002100 */
[----:B------:R-:W0:Y:S01]  /*0020*/  S2UR UR4, SR_CTAID.X ;  /* 0x00000000000479c3 */ /* 0x000e220000002500 */
[----:B------:R-:W1:Y:S07]  /*0030*/  LDCU UR5, c[0x0][0x388] ;  /* 0x00007100ff0577ac */ /* 0x000e6e0008000800 */
[----:B------:R-:W0:Y:S02]  /*0040*/  LDC R9, c[0x0][0x360] ;  /* 0x0000d800ff097b82 */ /* 0x000e240000000800 */
[----:B0-----:R-:W-:-:S05]  /*0050*/  IMAD R0, R9, UR4, R0 ;  /* 0x0000000409007c24 */ /* 0x001fca000f8e0200 */
[----:B-1----:R-:W-:-:S13]  /*0060*/  ISETP.GE.AND P0, PT, R0, UR5, PT ;  /* 0x0000000500007c0c */ /* 0x002fda000bf06270 */
[----:B------:R-:W-:Y:S05]  /*0070*/  @P0 EXIT ;  /* 0x000000000000094d */ /* 0x000fea0003800000 */
[----:B------:R-:W0:Y:S01]  /*0080*/  LDCU UR4, c[0x0][0x370] ;  /* 0x00006e00ff0477ac */ /* 0x000e220008000800 */
[----:B------:R-:W1:Y:S01]  /*0090*/  LDCU.64 UR6, c[0x0][0x358] ;  /* 0x00006b00ff0677ac */ /* 0x000e620008000a00 */
[----:B0-----:R-:W-:-:S07]  /*00a0*/  IMAD R9, R9, UR4, RZ ;  /* 0x0000000409097c24 */ /* 0x001fce000f8e02ff */
.L_x_0:
[----:B0-----:R-:W0:Y:S08]  /*00b0*/  LDC.64 R2, c[0x0][0x380] ;  /* 0x0000e000ff027b82 */ /* 0x001e300000000a00 */
[----:B------:R-:W2:Y:S01]  /*00c0*/  LDC.64 R6, c[0x0][0x390] ;  /* 0x0000e400ff067b82 */ /* 0x000ea20000000a00 */
[----:B0-----:R-:W-:-:S05]  /*00d0*/  IMAD.WIDE R2, R0, 0xc, R2 ;  /* 0x0000000c00027825 */ /* 0x001fca00078e0202 */
[----:B-1----:R-:W2:Y:S04]  /*00e0*/  LDG.E R5, desc[UR6][R2.64+0x4] ;  /* 0x0000040602057981 */ /* 0x002ea8000c1e1900 */
[----:B------:R-:W3:Y:S04]  /*00f0*/  LDG.E R11, desc[UR6][R2.64] ;  /* 0x00000006020b7981 */ /* 0x000ee8000c1e1900 */
[----:B------:R-:W4:Y:S01]  /*0100*/  LDG.E R8, desc[UR6][R2.64+0x8] ;  /* 0x0000080602087981 */ /* 0x000f22000c1e1900 */
[----:B--2---:R-:W-:Y:S02]  /*0110*/  IMAD.WIDE R6, R5, 0x4, R6 ;  /* 0x0000000405067825 */ /* 0x004fe400078e0206 */
[----:B------:R-:W3:Y:S04]  /*0120*/  LDC.64 R4, c[0x0][0x398] ;  /* 0x0000e600ff047b82 */ /* 0x000ee80000000a00 */
[----:B------:R-:W4:Y:S01]  /*0130*/  LDG.E R7, desc[UR6][R6.64] ;  /* 0x0000000606077981 */ /* 0x000f22000c1e1900 */
[----:B------:R-:W-:-:S04]  /*0140*/  IADD3 R0, PT, PT, R9, R0, RZ ;  /* 0x0000000009007210 */ /* 0x000fc80007ffe0ff */
[----:B------:R-:W-:Y:S01]  /*0150*/  ISETP.GE.AND P0, PT, R0, UR5, PT ;  /* 0x0000000500007c0c */ /* 0x000fe2000bf06270 */
[----:B---3--:R-:W-:-:S04]  /*0160*/  IMAD.WIDE R4, R11, 0x4, R4 ;  /* 0x000000040b047825 */ /* 0x008fc800078e0204 */
[----:B----4-:R-:W-:-:S05]  /*0170*/  IMAD R11, R8, R7, RZ ;  /* 0x00000007080b7224 */ /* 0x010fca00078e02ff */
[----:B------:R0:W-:Y:S03]  /*0180*/  REDG.E.ADD.STRONG.GPU desc[UR6][R4.64], R11 ;  /* 0x0000000b0400798e */ /* 0x0001e6000c12e106 */
[----:B------:R-:W-:Y:S05]  /*0190*/  @!P0 BRA `(.L_x_0) ;  /* 0xfffffffc00c48947 */ /* 0x000fea000383ffff */
[----:B------:R-:W-:Y:S05]  /*01a0*/  EXIT ;  /* 0x000000000000794d */ /* 0x000fea0003800000 */
.L_x_1:
[----:B------:R-:W-:-:S00]  /*01b0*/  BRA `(.L_x_1) ;  /* 0xfffffffc00fc7947 */ /* 0x000fc0000383ffff */
[----:B------:R-:W-:-:S00]  /*01c0*/  NOP ;  /* 0x0000000000007918 */ /* 0x000fc00000000000 */
        /* <DEDUP_REMOVED lines=11> */
.L_x_2:


//--------------------- .nv.shared.reserved.0     --------------------------
	.section	.nv.shared.reserved.0,"aw",@nobits
	.weak		__nv_reservedSMEM_offset_0_alias
	.size		__nv_reservedSMEM_offset_0_alias, 0, 64
	.other		__nv_reservedSMEM_offset_0_alias,@"STO_CUDA_RESERVED_SHARED STV_DEFAULT"
__nv_reservedSMEM_offset_0_alias:
	.zero		0
	.zero		64


//--------------------- .nv.constant0._Z29multiplicarMatrizPorVectorGPUPK14ElementoNoNuloiPKiPi --------------------------
	.section	.nv.constant0._Z29multiplicarMatrizPorVectorGPUPK14ElementoNoNuloiPKiPi,"a",@progbits
	.sectionflags	@""
	.align	4
.nv.constant0._Z29multiplicarMatrizPorVectorGPUPK14ElementoNoNuloiPKiPi:
	.zero		928


//--------------------- SYMBOLS --------------------------

	.type		.nv.reservedSmem.offset0,@object
	.size		.nv.reservedSmem.offset0,0x4
